	.headerflags	@"EF_CUDA_TEXMODE_UNIFIED EF_CUDA_64BIT_ADDRESS EF_CUDA_ACCELERATORS EF_CUDA_SM90 EF_CUDA_VIRTUAL_SM(EF_CUDA_SM90)"
	.elftype	@"ET_EXEC"


//--------------------- .nv.info                  --------------------------
	.section	.nv.info,"",@"SHT_CUDA_INFO"
	.align	4


	//----- nvinfo : EIATTR_REGCOUNT
	.align		4
        /*0000*/ 	.byte	0x04, 0x2f
        /*0002*/ 	.short	(.L_3 - .L_2)
	.align		4
.L_2:
        /*0004*/ 	.word	index@(triton_poi_fused__native_batch_norm_legit_no_training_silu_0)
        /*0008*/ 	.word	0x00000010


	//----- nvinfo : EIATTR_MIN_STACK_SIZE
	.align		4
.L_3:
        /*000c*/ 	.byte	0x04, 0x12
        /*000e*/ 	.short	(.L_5 - .L_4)
	.align		4
.L_4:
        /*0010*/ 	.word	index@(triton_poi_fused__native_batch_norm_legit_no_training_silu_0)
        /*0014*/ 	.word	0x00000000


	//----- nvinfo : EIATTR_FRAME_SIZE
	.align		4
.L_5:
        /*0018*/ 	.byte	0x04, 0x11
        /*001a*/ 	.short	(.L_7 - .L_6)
	.align		4
.L_6:
        /*001c*/ 	.word	index@(triton_poi_fused__native_batch_norm_legit_no_training_silu_0)
        /*0020*/ 	.word	0x00000000


	//----- nvinfo : EIATTR_MIN_STACK_SIZE
	.align		4
.L_7:
        /*0024*/ 	.byte	0x04, 0x12
        /*0026*/ 	.short	(.L_9 - .L_8)
	.align		4
.L_8:
        /*0028*/ 	.word	index@(triton_poi_fused__native_batch_norm_legit_no_training_silu_0)
        /*002c*/ 	.word	0x00000000
.L_9:


//--------------------- .nv.info.triton_poi_fused__native_batch_norm_legit_no_training_silu_0 --------------------------
	.section	.nv.info.triton_poi_fused__native_batch_norm_legit_no_training_silu_0,"",@"SHT_CUDA_INFO"
	.sectionflags	@""
	.align	4


	//----- nvinfo : EIATTR_CUDA_API_VERSION
	.align		4
        /*0000*/ 	.byte	0x04, 0x37
        /*0002*/ 	.short	(.L_11 - .L_10)
.L_10:
        /*0004*/ 	.word	0x0000007c


	//----- nvinfo : EIATTR_KPARAM_INFO
	.align		4
.L_11:
        /*0008*/ 	.byte	0x04, 0x17
        /*000a*/ 	.short	(.L_13 - .L_12)
.L_12:
        /*000c*/ 	.word	0x00000000
        /*0010*/ 	.short	0x0006
        /*0012*/ 	.short	0x0030
        /*0014*/ 	.byte	0x00, 0xf0, 0x11, 0x00


	//----- nvinfo : EIATTR_KPARAM_INFO
	.align		4
.L_13:
        /*0018*/ 	.byte	0x04, 0x17
        /*001a*/ 	.short	(.L_15 - .L_14)
.L_14:
        /*001c*/ 	.word	0x00000000
        /*0020*/ 	.short	0x0005
        /*0022*/ 	.short	0x0028
        /*0024*/ 	.byte	0x00, 0xf4, 0x21, 0x00


	//----- nvinfo : EIATTR_KPARAM_INFO
	.align		4
.L_15:
        /*0028*/ 	.byte	0x04, 0x17
        /*002a*/ 	.short	(.L_17 - .L_16)
.L_16:
        /*002c*/ 	.word	0x00000000
        /*0030*/ 	.short	0x0004
        /*0032*/ 	.short	0x0020
        /*0034*/ 	.byte	0x00, 0xf4, 0x21, 0x00


	//----- nvinfo : EIATTR_KPARAM_INFO
	.align		4
.L_17:
        /*0038*/ 	.byte	0x04, 0x17
        /*003a*/ 	.short	(.L_19 - .L_18)
.L_18:
        /*003c*/ 	.word	0x00000000
        /*0040*/ 	.short	0x0003
        /*0042*/ 	.short	0x0018
        /*0044*/ 	.byte	0x00, 0xf4, 0x21, 0x00


	//----- nvinfo : EIATTR_KPARAM_INFO
	.align		4
.L_19:
        /*0048*/ 	.byte	0x04, 0x17
        /*004a*/ 	.short	(.L_21 - .L_20)
.L_20:
        /*004c*/ 	.word	0x00000000
        /*0050*/ 	.short	0x0002
        /*0052*/ 	.short	0x0010
        /*0054*/ 	.byte	0x00, 0xf4, 0x21, 0x00


	//----- nvinfo : EIATTR_KPARAM_INFO
	.align		4
.L_21:
        /*0058*/ 	.byte	0x04, 0x17
        /*005a*/ 	.short	(.L_23 - .L_22)
.L_22:
        /*005c*/ 	.word	0x00000000
        /*0060*/ 	.short	0x0001
        /*0062*/ 	.short	0x0008
        /*0064*/ 	.byte	0x00, 0xf4, 0x21, 0x00


	//----- nvinfo : EIATTR_KPARAM_INFO
	.align		4
.L_23:
        /*0068*/ 	.byte	0x04, 0x17
        /*006a*/ 	.short	(.L_25 - .L_24)
.L_24:
        /*006c*/ 	.word	0x00000000
        /*0070*/ 	.short	0x0000
        /*0072*/ 	.short	0x0000
        /*0074*/ 	.byte	0x00, 0xf4, 0x21, 0x00


	//----- nvinfo : EIATTR_SPARSE_MMA_MASK
	.align		4
.L_25:
        /*0078*/ 	.byte	0x03, 0x50
        /*007a*/ 	.short	0x0000


	//----- nvinfo : EIATTR_MAXREG_COUNT
	.align		4
        /*007c*/ 	.byte	0x03, 0x1b
        /*007e*/ 	.short	0x00ff


	//----- nvinfo : EIATTR_EXIT_INSTR_OFFSETS
	.align		4
        /*0080*/ 	.byte	0x04, 0x1c
        /*0082*/ 	.short	(.L_27 - .L_26)


	//   ....[0]....
.L_26:
        /*0084*/ 	.word	0x000003a0


	//----- nvinfo : EIATTR_REQNTID
	.align		4
.L_27:
        /*0088*/ 	.byte	0x04, 0x10
        /*008a*/ 	.short	(.L_29 - .L_28)
.L_28:
        /*008c*/ 	.word	0x00000080
        /*0090*/ 	.word	0x00000001
        /*0094*/ 	.word	0x00000001


	//----- nvinfo : EIATTR_CBANK_PARAM_SIZE
	.align		4
.L_29:
        /*0098*/ 	.byte	0x03, 0x19
        /*009a*/ 	.short	0x0034


	//----- nvinfo : EIATTR_PARAM_CBANK
	.align		4
        /*009c*/ 	.byte	0x04, 0x0a
        /*009e*/ 	.short	(.L_31 - .L_30)
	.align		4
.L_30:
        /*00a0*/ 	.word	index@(.nv.constant0.triton_poi_fused__native_batch_norm_legit_no_training_silu_0)
        /*00a4*/ 	.short	0x0210
        /*00a6*/ 	.short	0x0034


	//----- nvinfo : EIATTR_SW_WAR
	.align		4
.L_31:
        /*00a8*/ 	.byte	0x04, 0x36
        /*00aa*/ 	.short	(.L_33 - .L_32)
.L_32:
        /*00ac*/ 	.word	0x00000008
.L_33:


//--------------------- .nv.callgraph             --------------------------
	.section	.nv.callgraph,"",@"SHT_CUDA_CALLGRAPH"
	.align	4
	.sectionentsize	8
	.align		4
        /*0000*/ 	.word	0x00000000
	.align		4
        /*0004*/ 	.word	0xffffffff
	.align		4
        /*0008*/ 	.word	0x00000000
	.align		4
        /*000c*/ 	.word	0xfffffffe
	.align		4
        /*0010*/ 	.word	0x00000000
	.align		4
        /*0014*/ 	.word	0xfffffffd
	.align		4
        /*0018*/ 	.word	0x00000000
	.align		4
        /*001c*/ 	.word	0xfffffffc


//--------------------- .nv.constant4             --------------------------
	.section	.nv.constant4,"a",@progbits
	.align	8
	.align		8
.nv.constant4:
        /*0000*/ 	.dword	_$_str
	.align		8
        /*0008*/ 	.dword	_$_str_$_2


//--------------------- .text.triton_poi_fused__native_batch_norm_legit_no_training_silu_0 --------------------------
	.section	.text.triton_poi_fused__native_batch_norm_legit_no_training_silu_0,"ax",@progbits
	.align	128
        .global         triton_poi_fused__native_batch_norm_legit_no_training_silu_0
        .type           triton_poi_fused__native_batch_norm_legit_no_training_silu_0,@function
        .size           triton_poi_fused__native_batch_norm_legit_no_training_silu_0,(.L_x_1 - triton_poi_fused__native_batch_norm_legit_no_training_silu_0)
        .other          triton_poi_fused__native_batch_norm_legit_no_training_silu_0,@"STO_CUDA_ENTRY STV_DEFAULT"
triton_poi_fused__native_batch_norm_legit_no_training_silu_0:
.text.triton_poi_fused__native_batch_norm_legit_no_training_silu_0:
[----:B------:R-:W-:Y:S01]  /*0000*/  LDC R1, c[0x0][0x28] ;  /* 0x00000a00ff017b82 */ /* 0x000fe20000000800 */
[----:B------:R-:W1:Y:S07]  /*0010*/  S2R R0, SR_TID.X ;  /* 0x0000000000007919 */ /* 0x000e6e0000002100 */
[----:B------:R-:W2:Y:S01]  /*0020*/  LDC.64 R6, c[0x0][0x228] ;  /* 0x00008a00ff067b82 */ /* 0x000ea20000000a00 */
[----:B------:R-:W-:Y:S01]  /*0030*/  ULDC.64 UR4, c[0x0][0x208] ;  /* 0x0000820000047ab9 */ /* 0x000fe20000000a00 */
[----:B------:R-:W3:Y:S06]  /*0040*/  S2R R3, SR_CTAID.X ;  /* 0x0000000000037919 */ /* 0x000eec0000002500 */
[----:B------:R-:W4:Y:S08]  /*0050*/  LDC.64 R4, c[0x0][0x220] ;  /* 0x00008800ff047b82 */ /* 0x000f300000000a00 */
[----:B------:R-:W5:Y:S08]  /*0060*/  LDC.64 R8, c[0x0][0x230] ;  /* 0x00008c00ff087b82 */ /* 0x000f700000000a00 */
[----:B------:R-:W5:Y:S01]  /*0070*/  LDC.64 R10, c[0x0][0x238] ;  /* 0x00008e00ff0a7b82 */ /* 0x000f620000000a00 */
[----:B-1----:R-:W-:-:S02]  /*0080*/  LOP3.LUT R0, R0, 0x7f, RZ, 0xc0, !PT ;  /* 0x0000007f00007812 */ /* 0x002fc400078ec0ff */
[----:B---3--:R-:W-:Y:S02]  /*0090*/  SHF.R.S32.HI R2, RZ, 0x18, R3 ;  /* 0x00000018ff027819 */ /* 0x008fe40000011403 */
[----:B------:R-:W-:Y:S02]  /*00a0*/  LEA R0, R3, R0, 0x7 ;  /* 0x0000000003007211 */ /* 0x000fe400078e38ff */
[----:B------:R-:W-:-:S04]  /*00b0*/  SGXT R3, R2, 0x1 ;  /* 0x000000010203781a */ /* 0x000fc80000000200 */
[----:B------:R-:W-:-:S04]  /*00c0*/  LEA.HI R3, R3, R0, RZ, 0xc ;  /* 0x0000000003037211 */ /* 0x000fc800078f60ff */
[----:B------:R-:W-:-:S04]  /*00d0*/  SHF.R.S32.HI R2, RZ, 0xc, R3 ;  /* 0x0000000cff027819 */ /* 0x000fc80000011403 */
[----:B------:R-:W-:-:S04]  /*00e0*/  LEA.HI R3, R3, R2, RZ, 0x1 ;  /* 0x0000000203037211 */ /* 0x000fc800078f08ff */
[----:B------:R-:W-:-:S04]  /*00f0*/  LOP3.LUT R3, R3, 0xfffffffe, RZ, 0xc0, !PT ;  /* 0xfffffffe03037812 */ /* 0x000fc800078ec0ff */
[----:B------:R-:W-:Y:S02]  /*0100*/  IADD3 R13, R2, -R3, RZ ;  /* 0x80000003020d7210 */ /* 0x000fe40007ffe0ff */
[----:B------:R-:W1:Y:S03]  /*0110*/  LDC.64 R2, c[0x0][0x218] ;  /* 0x00008600ff027b82 */ /* 0x000e660000000a00 */
[----:B--2---:R-:W-:-:S06]  /*0120*/  IMAD.WIDE R6, R13, 0x4, R6 ;  /* 0x000000040d067825 */ /* 0x004fcc00078e0206 */
[----:B------:R-:W2:Y:S01]  /*0130*/  LDG.E.EL R6, desc[UR4][R6.64] ;  /* 0x0000000406067981 */ /* 0x000ea2000c2e1900 */
[----:B----4-:R-:W-:-:S04]  /*0140*/  IMAD.WIDE R4, R13, 0x4, R4 ;  /* 0x000000040d047825 */ /* 0x010fc800078e0204 */
[C---:B-----5:R-:W-:Y:S02]  /*0150*/  IMAD.WIDE R8, R13.reuse, 0x4, R8 ;  /* 0x000000040d087825 */ /* 0x060fe400078e0208 */
[----:B------:R3:W4:Y:S02]  /*0160*/  LDG.E.EL R5, desc[UR4][R4.64] ;  /* 0x0000000404057981 */ /* 0x000724000c2e1900 */
[----:B0-----:R-:W-:Y:S02]  /*0170*/  IMAD.WIDE R10, R13, 0x4, R10 ;  /* 0x000000040d0a7825 */ /* 0x001fe400078e020a */
[----:B------:R-:W5:Y:S02]  /*0180*/  LDG.E.EL R8, desc[UR4][R8.64] ;  /* 0x0000000408087981 */ /* 0x000f64000c2e1900 */
[----:B-1----:R-:W-:Y:S02]  /*0190*/  IMAD.WIDE R2, R0, 0x4, R2 ;  /* 0x0000000400027825 */ /* 0x002fe400078e0202 */
[----:B------:R-:W5:Y:S04]  /*01a0*/  LDG.E.EL R11, desc[UR4][R10.64] ;  /* 0x000000040a0b7981 */ /* 0x000f68000c2e1900 */
[----:B------:R-:W4:Y:S01]  /*01b0*/  LDG.E R2, desc[UR4][R2.64] ;  /* 0x0000000402027981 */ /* 0x000f22000c1e1900 */
[----:B------:R-:W-:Y:S01]  /*01c0*/  HFMA2.MMA R12, -RZ, RZ, 1.625, 0 ;  /* 0x3e800000ff0c7435 */ /* 0x000fe200000001ff */
[----:B--2---:R-:W-:-:S04]  /*01d0*/  FADD R6, R6, 9.9999997473787516356e-06 ;  /* 0x3727c5ac06067421 */ /* 0x004fc80000000000 */
[----:B------:R-:W0:Y:S02]  /*01e0*/  MUFU.SQRT R7, R6 ;  /* 0x0000000600077308 */ /* 0x000e240000002000 */
[C---:B0-----:R-:W-:Y:S02]  /*01f0*/  FSETP.GT.AND P0, PT, R7.reuse, 8.50705917302346158658e+37, PT ;  /* 0x7e8000000700780b */ /* 0x041fe40003f04000 */
[----:B------:R-:W-:-:S11]  /*0200*/  FSETP.GEU.AND P1, PT, R7, 1.175494350822287508e-38, PT ;  /* 0x008000000700780b */ /* 0x000fd60003f2e000 */
[----:B------:R-:W-:-:S04]  /*0210*/  @P0 FMUL R7, R7, 0.25 ;  /* 0x3e80000007070820 */ /* 0x000fc80000400000 */
[----:B------:R-:W-:-:S06]  /*0220*/  @!P1 FMUL R7, R7, 16777216 ;  /* 0x4b80000007079820 */ /* 0x000fcc0000400000 */
[----:B------:R-:W0:Y:S01]  /*0230*/  MUFU.RCP R7, R7 ;  /* 0x0000000700077308 */ /* 0x000e220000001000 */
[----:B---3--:R-:W-:Y:S01]  /*0240*/  FSEL R4, R12, 1, P0 ;  /* 0x3f8000000c047808 */ /* 0x008fe20000000000 */
[----:B----4-:R-:W-:-:S04]  /*0250*/  FADD R2, R2, -R5 ;  /* 0x8000000502027221 */ /* 0x010fc80000000000 */
[----:B------:R-:W-:-:S04]  /*0260*/  @!P1 FMUL R4, R4, 16777216 ;  /* 0x4b80000004049820 */ /* 0x000fc80000400000 */
[----:B0-----:R-:W-:-:S04]  /*0270*/  FMUL R3, R7, R4 ;  /* 0x0000000407037220 */ /* 0x001fc80000400000 */
[----:B------:R-:W-:-:S04]  /*0280*/  FMUL R2, R2, R3 ;  /* 0x0000000302027220 */ /* 0x000fc80000400000 */
[----:B-----5:R-:W-:-:S04]  /*0290*/  FFMA R8, R8, R2, R11 ;  /* 0x0000000208087223 */ /* 0x020fc8000000000b */
[----:B------:R-:W-:-:S04]  /*02a0*/  FADD R2, RZ, -R8 ;  /* 0x80000008ff027221 */ /* 0x000fc80000000000 */
[----:B------:R-:W-:-:S05]  /*02b0*/  FMUL R4, R2, 1.4426950216293334961 ;  /* 0x3fb8aa3b02047820 */ /* 0x000fca0000400000 */
[----:B------:R-:W-:-:S13]  /*02c0*/  FSETP.GEU.AND P0, PT, R4, -126, PT ;  /* 0xc2fc00000400780b */ /* 0x000fda0003f0e000 */
[----:B------:R-:W-:-:S04]  /*02d0*/  @!P0 FMUL R4, R4, 0.5 ;  /* 0x3f00000004048820 */ /* 0x000fc80000400000 */
[----:B------:R-:W0:Y:S02]  /*02e0*/  MUFU.EX2 R2, R4 ;  /* 0x0000000400027308 */ /* 0x000e240000000800 */
[----:B0-----:R-:W-:-:S04]  /*02f0*/  @!P0 FMUL R2, R2, R2 ;  /* 0x0000000202028220 */ /* 0x001fc80000400000 */
[----:B------:R-:W-:Y:S02]  /*0300*/  FADD R5, R2, 1 ;  /* 0x3f80000002057421 */ /* 0x000fe40000000000 */
[----:B------:R-:W0:Y:S03]  /*0310*/  LDC.64 R2, c[0x0][0x210] ;  /* 0x00008400ff027b82 */ /* 0x000e260000000a00 */
[----:B------:R-:W-:-:S13]  /*0320*/  FSETP.GT.AND P0, PT, R5, 8.50705917302346158658e+37, PT ;  /* 0x7e8000000500780b */ /* 0x000fda0003f04000 */
[----:B------:R-:W-:-:S06]  /*0330*/  @P0 FMUL R5, R5, 0.25 ;  /* 0x3e80000005050820 */ /* 0x000fcc0000400000 */
[----:B------:R-:W1:Y:S01]  /*0340*/  MUFU.RCP R5, R5 ;  /* 0x0000000500057308 */ /* 0x000e620000001000 */
[----:B------:R-:W-:Y:S01]  /*0350*/  FSEL R6, R12, 1, P0 ;  /* 0x3f8000000c067808 */ /* 0x000fe20000000000 */
[----:B0-----:R-:W-:-:S04]  /*0360*/  IMAD.WIDE R2, R0, 0x4, R2 ;  /* 0x0000000400027825 */ /* 0x001fc800078e0202 */
[----:B-1----:R-:W-:-:S04]  /*0370*/  FMUL R7, R5, R6 ;  /* 0x0000000605077220 */ /* 0x002fc80000400000 */
[----:B------:R-:W-:-:S05]  /*0380*/  FMUL R7, R8, R7 ;  /* 0x0000000708077220 */ /* 0x000fca0000400000 */
[----:B------:R-:W-:Y:S01]  /*0390*/  STG.E desc[UR4][R2.64], R7 ;  /* 0x0000000702007986 */ /* 0x000fe2000c101904 */
[----:B------:R-:W-:Y:S05]  /*03a0*/  EXIT ;  /* 0x000000000000794d */ /* 0x000fea0003800000 */
.L_x_0:
[----:B------:R-:W-:-:S00]  /*03b0*/  BRA `(.L_x_0) ;  /* 0xfffffffc00fc7947 */ /* 0x000fc0000383ffff */
[----:B------:R-:W-:-:S00]  /*03c0*/  NOP ;  /* 0x0000000000007918 */ /* 0x000fc00000000000 */
        /* <DEDUP_REMOVED lines=11> */
.L_x_1:


//--------------------- .nv.global.init           --------------------------
	.section	.nv.global.init,"aw",@progbits
.nv.global.init:
	.type		_$_str,@object
	.size		_$_str,(_$_str_$_2 - _$_str)
_$_str:
        /*0000*/ 	.byte	0x5f, 0x5f, 0x43, 0x55, 0x44, 0x41, 0x5f, 0x46, 0x54, 0x5a, 0x00
	.type		_$_str_$_2,@object
	.size		_$_str_$_2,(.L_1 - _$_str_$_2)
_$_str_$_2:
        /*000b*/ 	.byte	0x5f, 0x5f, 0x43, 0x55, 0x44, 0x41, 0x5f, 0x50, 0x52, 0x45, 0x43, 0x5f, 0x53, 0x51, 0x52, 0x54
        /*001b*/ 	.byte	0x00
.L_1:


//--------------------- .nv.constant0.triton_poi_fused__native_batch_norm_legit_no_training_silu_0 --------------------------
	.section	.nv.constant0.triton_poi_fused__native_batch_norm_legit_no_training_silu_0,"a",@progbits
	.sectionflags	@""
	.align	4
.nv.constant0.triton_poi_fused__native_batch_norm_legit_no_training_silu_0:
	.zero		580
